//
// Generated by NVIDIA NVVM Compiler
//
// Compiler Build ID: CL-36424714
// Cuda compilation tools, release 13.0, V13.0.88
// Based on NVVM 20.0.0
//

.version 9.0
.target sm_100
.address_size 64

	// .globl	_Z18simple_test_kernelPfi
.global .align 4 .b8 precalc_xorwow_matrix[102400];
.global .align 4 .b8 precalc_xorwow_offset_matrix[102400];
.global .align 4 .b8 mrg32k3aM1[2304];
.global .align 4 .b8 mrg32k3aM2[2304];
.global .align 4 .b8 mrg32k3aM1SubSeq[2016];
.global .align 4 .b8 mrg32k3aM2SubSeq[2016];
.global .align 4 .b8 mrg32k3aM1Seq[2304];
.global .align 4 .b8 mrg32k3aM2Seq[2304];
.const .align 8 .b8 __cr_lgamma_table[72];

.visible .entry _Z18simple_test_kernelPfi(
	.param .u64 .ptr .align 1 _Z18simple_test_kernelPfi_param_0,
	.param .u32 _Z18simple_test_kernelPfi_param_1
)
{
	.reg .pred 	%p<2>;
	.reg .b32 	%r<6>;
	.reg .b32 	%f<3>;
	.reg .b64 	%rd<5>;

	ld.param.u64 	%rd1, [_Z18simple_test_kernelPfi_param_0];
	ld.param.u32 	%r2, [_Z18simple_test_kernelPfi_param_1];
	mov.u32 	%r3, %ctaid.x;
	mov.u32 	%r4, %ntid.x;
	mov.u32 	%r5, %tid.x;
	mad.lo.s32 	%r1, %r3, %r4, %r5;
	setp.ge.s32 	%p1, %r1, %r2;
	@%p1 bra 	$L__BB0_2;
	cvta.to.global.u64 	%rd2, %rd1;
	cvt.rn.f32.s32 	%f1, %r1;
	add.f32 	%f2, %f1, %f1;
	mul.wide.s32 	%rd3, %r1, 4;
	add.s64 	%rd4, %rd2, %rd3;
	st.global.f32 	[%rd4], %f2;
$L__BB0_2:
	ret;

}


// ===== COMPILED SASS (sm_100) =====

	.target	sm_100

	.elftype	@"ET_EXEC"


//--------------------- .note.nv.tkinfo           --------------------------
	.section	.note.nv.tkinfo,"",@"SHT_NOTE"
	.sectionflags	@"SHF_NOTE_NV_TKINFO"
	.tkinfo
        /*0018*/ 	.word	0x00000002
        /*0030*/ 	.string	""
        /*0030*/ 	.string	"ptxas"
        /*0030*/ 	.string	"Cuda compilation tools, release 13.0, V13.0.88"
        /*0030*/ 	.string	"Build cuda_13.0.r13.0/compiler.36424714_0"
        /*0030*/ 	.string	"-arch sm_100 -m 64 "



//--------------------- .note.nv.cuinfo           --------------------------
	.section	.note.nv.cuinfo,"",@"SHT_NOTE"
	.sectionflags	@"SHF_NOTE_NV_CUINFO"
        /*0018*/ 	.short	0x0002
        /*001a*/ 	.short	0x0064
        /*001c*/ 	.short	0x0082
	.zero		2


//--------------------- .nv.info                  --------------------------
	.section	.nv.info,"",@"SHT_CUDA_INFO"
	.align	4


	//----- nvinfo : EIATTR_REGCOUNT
	.align		4
        /*0000*/ 	.byte	0x04, 0x2f
        /*0002*/ 	.short	(.L_10 - .L_9)
	.align		4
.L_9:
        /*0004*/ 	.word	index@(_Z18simple_test_kernelPfi)
        /*0008*/ 	.word	0x00000008


	//----- nvinfo : EIATTR_FRAME_SIZE
	.align		4
.L_10:
        /*000c*/ 	.byte	0x04, 0x11
        /*000e*/ 	.short	(.L_12 - .L_11)
	.align		4
.L_11:
        /*0010*/ 	.word	index@(_Z18simple_test_kernelPfi)
        /*0014*/ 	.word	0x00000000


	//----- nvinfo : EIATTR_MIN_STACK_SIZE
	.align		4
.L_12:
        /*0018*/ 	.byte	0x04, 0x12
        /*001a*/ 	.short	(.L_14 - .L_13)
	.align		4
.L_13:
        /*001c*/ 	.word	index@(_Z18simple_test_kernelPfi)
        /*0020*/ 	.word	0x00000000
.L_14:


//--------------------- .nv.compat                --------------------------
	.section	.nv.compat,"",@"SHT_CUDA_COMPAT_INFO"
	.align	4
        /*0000*/ 	.byte	0x02, 0x09, 0x00, 0x00, 0x02, 0x02, 0x01, 0x00, 0x02, 0x05, 0x05, 0x00, 0x03, 0x07, 0x01, 0x01
        /*0010*/ 	.byte	0x02, 0x03, 0x00, 0x00, 0x02, 0x06, 0x01, 0x00, 0x04, 0x0b, 0x08, 0x00, 0x09, 0x00, 0x00, 0x00
        /*0020*/ 	.byte	0x00, 0x00, 0x00, 0x00


//--------------------- .nv.info._Z18simple_test_kernelPfi --------------------------
	.section	.nv.info._Z18simple_test_kernelPfi,"",@"SHT_CUDA_INFO"
	.sectionflags	@""
	.align	4


	//----- nvinfo : EIATTR_CUDA_API_VERSION
	.align		4
        /*0000*/ 	.byte	0x04, 0x37
        /*0002*/ 	.short	(.L_16 - .L_15)
.L_15:
        /*0004*/ 	.word	0x00000082


	//----- nvinfo : EIATTR_KPARAM_INFO
	.align		4
.L_16:
        /*0008*/ 	.byte	0x04, 0x17
        /*000a*/ 	.short	(.L_18 - .L_17)
.L_17:
        /*000c*/ 	.word	0x00000000
        /*0010*/ 	.short	0x0001
        /*0012*/ 	.short	0x0008
        /*0014*/ 	.byte	0x00, 0xf0, 0x11, 0x00


	//----- nvinfo : EIATTR_KPARAM_INFO
	.align		4
.L_18:
        /*0018*/ 	.byte	0x04, 0x17
        /*001a*/ 	.short	(.L_20 - .L_19)
.L_19:
        /*001c*/ 	.word	0x00000000
        /*0020*/ 	.short	0x0000
        /*0022*/ 	.short	0x0000
        /*0024*/ 	.byte	0x00, 0xf5, 0x21, 0x00


	//----- nvinfo : EIATTR_SPARSE_MMA_MASK
	.align		4
.L_20:
        /*0028*/ 	.byte	0x03, 0x50
        /*002a*/ 	.short	0x0000


	//----- nvinfo : EIATTR_MAXREG_COUNT
	.align		4
        /*002c*/ 	.byte	0x03, 0x1b
        /*002e*/ 	.short	0x00ff


	//----- nvinfo : EIATTR_MERCURY_ISA_VERSION
	.align		4
        /*0030*/ 	.byte	0x03, 0x5f
        /*0032*/ 	.short	0x0101


	//----- nvinfo : EIATTR_VRC_CTA_INIT_COUNT
	.align		4
        /*0034*/ 	.byte	0x02, 0x4a
	.zero		1
	.zero		1


	//----- nvinfo : EIATTR_EXIT_INSTR_OFFSETS
	.align		4
        /*0038*/ 	.byte	0x04, 0x1c
        /*003a*/ 	.short	(.L_22 - .L_21)


	//   ....[0]....
.L_21:
        /*003c*/ 	.word	0x00000070


	//   ....[1]....
        /*0040*/ 	.word	0x000000e0


	//----- nvinfo : EIATTR_CBANK_PARAM_SIZE
	.align		4
.L_22:
        /*0044*/ 	.byte	0x03, 0x19
        /*0046*/ 	.short	0x000c


	//----- nvinfo : EIATTR_PARAM_CBANK
	.align		4
        /*0048*/ 	.byte	0x04, 0x0a
        /*004a*/ 	.short	(.L_24 - .L_23)
	.align		4
.L_23:
        /*004c*/ 	.word	index@(.nv.constant0._Z18simple_test_kernelPfi)
        /*0050*/ 	.short	0x0380
        /*0052*/ 	.short	0x000c


	//----- nvinfo : EIATTR_SW_WAR
	.align		4
.L_24:
        /*0054*/ 	.byte	0x04, 0x36
        /*0056*/ 	.short	(.L_26 - .L_25)
.L_25:
        /*0058*/ 	.word	0x00000008
.L_26:


//--------------------- .nv.callgraph             --------------------------
	.section	.nv.callgraph,"",@"SHT_CUDA_CALLGRAPH"
	.align	4
	.sectionentsize	8
	.align		4
        /*0000*/ 	.word	0x00000000
	.align		4
        /*0004*/ 	.word	0xffffffff
	.align		4
        /*0008*/ 	.word	0x00000000
	.align		4
        /*000c*/ 	.word	0xfffffffe
	.align		4
        /*0010*/ 	.word	0x00000000
	.align		4
        /*0014*/ 	.word	0xfffffffd
	.align		4
        /*0018*/ 	.word	0x00000000
	.align		4
        /*001c*/ 	.word	0xfffffffc


//--------------------- .nv.constant4             --------------------------
	.section	.nv.constant4,"a",@progbits
	.align	8
	.align		8
.nv.constant4:
        /*0000*/ 	.dword	precalc_xorwow_matrix
	.align		8
        /*0008*/ 	.dword	precalc_xorwow_offset_matrix
	.align		8
        /*0010*/ 	.dword	mrg32k3aM1
	.align		8
        /*0018*/ 	.dword	mrg32k3aM2
	.align		8
        /*0020*/ 	.dword	mrg32k3aM1SubSeq
	.align		8
        /*0028*/ 	.dword	mrg32k3aM2SubSeq
	.align		8
        /*0030*/ 	.dword	mrg32k3aM1Seq
	.align		8
        /*0038*/ 	.dword	mrg32k3aM2Seq


//--------------------- .nv.constant3             --------------------------
	.section	.nv.constant3,"a",@progbits
	.align	8
.nv.constant3:
	.type		__cr_lgamma_table,@object
	.size		__cr_lgamma_table,(.L_8 - __cr_lgamma_table)
__cr_lgamma_table:
        /*0000*/ 	.byte	0x00, 0x00, 0x00, 0x00, 0x00, 0x00, 0x00, 0x00, 0x00, 0x00, 0x00, 0x00, 0x00, 0x00, 0x00, 0x00
        /*0010*/ 	.byte	0xef, 0x39, 0xfa, 0xfe, 0x42, 0x2e, 0xe6, 0x3f, 0x02, 0x20, 0x2a, 0xfa, 0x0b, 0xab, 0xfc, 0x3f
        /*0020*/ 	.byte	0xf9, 0x2c, 0x92, 0x7c, 0xa7, 0x6c, 0x09, 0x40, 0xc9, 0x79, 0x44, 0x3c, 0x64, 0x26, 0x13, 0x40
        /*0030*/ 	.byte	0xca, 0x01, 0xcf, 0x3a, 0x27, 0x51, 0x1a, 0x40, 0x30, 0xcc, 0x2d, 0xf3, 0xe1, 0x0c, 0x21, 0x40
        /*0040*/ 	.byte	0x0d, 0xb7, 0xfc, 0x82, 0x8e, 0x35, 0x25, 0x40
.L_8:


//--------------------- .text._Z18simple_test_kernelPfi --------------------------
	.section	.text._Z18simple_test_kernelPfi,"ax",@progbits
	.align	128
        .global         _Z18simple_test_kernelPfi
        .type           _Z18simple_test_kernelPfi,@function
        .size           _Z18simple_test_kernelPfi,(.L_x_1 - _Z18simple_test_kernelPfi)
        .other          _Z18simple_test_kernelPfi,@"STO_CUDA_ENTRY STV_DEFAULT"
_Z18simple_test_kernelPfi:
.text._Z18simple_test_kernelPfi:
[----:B------:R-:W-:Y:S01]  /*0000*/  LDC R1, c[0x0][0x37c] ;  /* 0x0000df00ff017b82 */ /* 0x000fe20000000800 */
[----:B------:R-:W0:Y:S07]  /*0010*/  S2R R0, SR_TID.X ;  /* 0x0000000000007919 */ /* 0x000e2e0000002100 */
[----:B------:R-:W0:Y:S01]  /*0020*/  S2UR UR4, SR_CTAID.X ;  /* 0x00000000000479c3 */ /* 0x000e220000002500 */
[----:B------:R-:W1:Y:S07]  /*0030*/  LDCU UR5, c[0x0][0x388] ;  /* 0x00007100ff0577ac */ /* 0x000e6e0008000800 */
[----:B------:R-:W0:Y:S02]  /*0040*/  LDC R5, c[0x0][0x360] ;  /* 0x0000d800ff057b82 */ /* 0x000e240000000800 */
[----:B0-----:R-:W-:-:S05]  /*0050*/  IMAD R5, R5, UR4, R0 ;  /* 0x0000000405057c24 */ /* 0x001fca000f8e0200 */
[----:B-1----:R-:W-:-:S13]  /*0060*/  ISETP.GE.AND P0, PT, R5, UR5, PT ;  /* 0x0000000505007c0c */ /* 0x002fda000bf06270 */
[----:B------:R-:W-:Y:S05]  /*0070*/  @P0 EXIT ;  /* 0x000000000000094d */ /* 0x000fea0003800000 */
[----:B------:R-:W0:Y:S01]  /*0080*/  LDC.64 R2, c[0x0][0x380] ;  /* 0x0000e000ff027b82 */ /* 0x000e220000000a00 */
[----:B------:R-:W1:Y:S01]  /*0090*/  LDCU.64 UR4, c[0x0][0x358] ;  /* 0x00006b00ff0477ac */ /* 0x000e620008000a00 */
[----:B------:R-:W-:Y:S01]  /*00a0*/  I2FP.F32.S32 R0, R5 ;  /* 0x0000000500007245 */ /* 0x000fe20000201400 */
[----:B0-----:R-:W-:-:S04]  /*00b0*/  IMAD.WIDE R2, R5, 0x4, R2 ;  /* 0x0000000405027825 */ /* 0x001fc800078e0202 */
[----:B------:R-:W-:-:S05]  /*00c0*/  FADD R5, R0, R0 ;  /* 0x0000000000057221 */ /* 0x000fca0000000000 */
[----:B-1----:R-:W-:Y:S01]  /*00d0*/  STG.E desc[UR4][R2.64], R5 ;  /* 0x0000000502007986 */ /* 0x002fe2000c101904 */
[----:B------:R-:W-:Y:S05]  /*00e0*/  EXIT ;  /* 0x000000000000794d */ /* 0x000fea0003800000 */
.L_x_0:
[----:B------:R-:W-:-:S00]  /*00f0*/  BRA `(.L_x_0) ;  /* 0xfffffffc00fc7947 */ /* 0x000fc0000383ffff */
[----:B------:R-:W-:-:S00]  /*0100*/  NOP ;  /* 0x0000000000007918 */ /* 0x000fc00000000000 */
[----:B------:R-:W-:-:S00]  /*0110*/  NOP ;  /* 0x0000000000007918 */ /* 0x000fc00000000000 */
[----:B------:R-:W-:-:S00]  /*0120*/  NOP ;  /* 0x0000000000007918 */ /* 0x000fc00000000000 */
[----:B------:R-:W-:-:S00]  /*0130*/  NOP ;  /* 0x0000000000007918 */ /* 0x000fc00000000000 */
[----:B------:R-:W-:-:S00]  /*0140*/  NOP ;  /* 0x0000000000007918 */ /* 0x000fc00000000000 */
[----:B------:R-:W-:-:S00]  /*0150*/  NOP ;  /* 0x0000000000007918 */ /* 0x000fc00000000000 */
[----:B------:R-:W-:-:S00]  /*0160*/  NOP ;  /* 0x0000000000007918 */ /* 0x000fc00000000000 */
[----:B------:R-:W-:-:S00]  /*0170*/  NOP ;  /* 0x0000000000007918 */ /* 0x000fc00000000000 */
.L_x_1:


//--------------------- .nv.global.init           --------------------------
	.section	.nv.global.init,"aw",@progbits
	.align	4
.nv.global.init:
	.type		mrg32k3aM1SubSeq,@object
	.size		mrg32k3aM1SubSeq,(mrg32k3aM2SubSeq - mrg32k3aM1SubSeq)
mrg32k3aM1SubSeq:
        /*0000*/ 	.byte	0x0b, 0xcc, 0xee, 0x04, 0x73, 0x29, 0x8b, 0x6f, 0xf6, 0x53, 0x03, 0xf6, 0x23, 0xf6, 0xea, 0xda
        /* <DEDUP_REMOVED lines=125> */
	.type		mrg32k3aM2SubSeq,@object
	.size		mrg32k3aM2SubSeq,(mrg32k3aM1 - mrg32k3aM2SubSeq)
mrg32k3aM2SubSeq:
        /* <DEDUP_REMOVED lines=126> */
	.type		mrg32k3aM1,@object
	.size		mrg32k3aM1,(mrg32k3aM1Seq - mrg32k3aM1)
mrg32k3aM1:
        /* <DEDUP_REMOVED lines=144> */
	.type		mrg32k3aM1Seq,@object
	.size		mrg32k3aM1Seq,(mrg32k3aM2 - mrg32k3aM1Seq)
mrg32k3aM1Seq:
        /* <DEDUP_REMOVED lines=144> */
	.type		mrg32k3aM2,@object
	.size		mrg32k3aM2,(mrg32k3aM2Seq - mrg32k3aM2)
mrg32k3aM2:
        /* <DEDUP_REMOVED lines=144> */
	.type		mrg32k3aM2Seq,@object
	.size		mrg32k3aM2Seq,(precalc_xorwow_matrix - mrg32k3aM2Seq)
mrg32k3aM2Seq:
        /* <DEDUP_REMOVED lines=144> */
	.type		precalc_xorwow_matrix,@object
	.size		precalc_xorwow_matrix,(precalc_xorwow_offset_matrix - precalc_xorwow_matrix)
precalc_xorwow_matrix:
        /* <DEDUP_REMOVED lines=6400> */
	.type		precalc_xorwow_offset_matrix,@object
	.size		precalc_xorwow_offset_matrix,(.L_1 - precalc_xorwow_offset_matrix)
precalc_xorwow_offset_matrix:
        /* <DEDUP_REMOVED lines=6400> */
.L_1:


//--------------------- .nv.shared.reserved.0     --------------------------
	.section	.nv.shared.reserved.0,"aw",@nobits
	.weak		__nv_reservedSMEM_offset_0_alias
	.size		__nv_reservedSMEM_offset_0_alias, 0, 64
	.other		__nv_reservedSMEM_offset_0_alias,@"STO_CUDA_RESERVED_SHARED STV_DEFAULT"
__nv_reservedSMEM_offset_0_alias:
	.zero		0
	.zero		64


//--------------------- .nv.constant0._Z18simple_test_kernelPfi --------------------------
	.section	.nv.constant0._Z18simple_test_kernelPfi,"a",@progbits
	.sectionflags	@""
	.align	4
.nv.constant0._Z18simple_test_kernelPfi:
	.zero		908


//--------------------- SYMBOLS --------------------------

	.type		.nv.reservedSmem.offset0,@object
	.size		.nv.reservedSmem.offset0,0x4
